//
// Generated by NVIDIA NVVM Compiler
//
// Compiler Build ID: CL-36424714
// Cuda compilation tools, release 13.0, V13.0.88
// Based on NVVM 20.0.0
//

.version 9.0
.target sm_100
.address_size 64

	// .globl	double_cubed

.visible .entry double_cubed(
	.param .u64 .ptr .align 1 double_cubed_param_0,
	.param .u64 .ptr .align 1 double_cubed_param_1,
	.param .u64 .ptr .align 1 double_cubed_param_2
)
{
	.reg .pred 	%p<2>;
	.reg .b32 	%r<6>;
	.reg .b64 	%rd<10>;
	.reg .b64 	%fd<4>;

	ld.param.u64 	%rd1, [double_cubed_param_0];
	ld.param.u64 	%rd2, [double_cubed_param_1];
	ld.param.u64 	%rd3, [double_cubed_param_2];
	cvta.to.global.u64 	%rd4, %rd3;
	mov.u32 	%r2, %ctaid.x;
	mov.u32 	%r3, %ntid.x;
	mov.u32 	%r4, %tid.x;
	mad.lo.s32 	%r1, %r2, %r3, %r4;
	ld.global.u32 	%r5, [%rd4];
	setp.ge.s32 	%p1, %r1, %r5;
	@%p1 bra 	$L__BB0_2;
	cvta.to.global.u64 	%rd5, %rd1;
	cvta.to.global.u64 	%rd6, %rd2;
	mul.wide.s32 	%rd7, %r1, 8;
	add.s64 	%rd8, %rd5, %rd7;
	ld.global.f64 	%fd1, [%rd8];
	mul.f64 	%fd2, %fd1, %fd1;
	mul.f64 	%fd3, %fd1, %fd2;
	add.s64 	%rd9, %rd6, %rd7;
	st.global.f64 	[%rd9], %fd3;
$L__BB0_2:
	bar.sync 	0;
	ret;

}


// ===== COMPILED SASS (sm_100) =====

	.target	sm_100

	.elftype	@"ET_EXEC"


//--------------------- .note.nv.tkinfo           --------------------------
	.section	.note.nv.tkinfo,"",@"SHT_NOTE"
	.sectionflags	@"SHF_NOTE_NV_TKINFO"
	.tkinfo
        /*0018*/ 	.word	0x00000002
        /*0030*/ 	.string	""
        /*0030*/ 	.string	"ptxas"
        /*0030*/ 	.string	"Cuda compilation tools, release 13.0, V13.0.88"
        /*0030*/ 	.string	"Build cuda_13.0.r13.0/compiler.36424714_0"
        /*0030*/ 	.string	"-arch sm_100 -m 64 "



//--------------------- .note.nv.cuinfo           --------------------------
	.section	.note.nv.cuinfo,"",@"SHT_NOTE"
	.sectionflags	@"SHF_NOTE_NV_CUINFO"
        /*0018*/ 	.short	0x0002
        /*001a*/ 	.short	0x0064
        /*001c*/ 	.short	0x0082
	.zero		2


//--------------------- .nv.info                  --------------------------
	.section	.nv.info,"",@"SHT_CUDA_INFO"
	.align	4


	//----- nvinfo : EIATTR_REGCOUNT
	.align		4
        /*0000*/ 	.byte	0x04, 0x2f
        /*0002*/ 	.short	(.L_1 - .L_0)
	.align		4
.L_0:
        /*0004*/ 	.word	index@(double_cubed)
        /*0008*/ 	.word	0x0000000c


	//----- nvinfo : EIATTR_FRAME_SIZE
	.align		4
.L_1:
        /*000c*/ 	.byte	0x04, 0x11
        /*000e*/ 	.short	(.L_3 - .L_2)
	.align		4
.L_2:
        /*0010*/ 	.word	index@(double_cubed)
        /*0014*/ 	.word	0x00000000


	//----- nvinfo : EIATTR_MIN_STACK_SIZE
	.align		4
.L_3:
        /*0018*/ 	.byte	0x04, 0x12
        /*001a*/ 	.short	(.L_5 - .L_4)
	.align		4
.L_4:
        /*001c*/ 	.word	index@(double_cubed)
        /*0020*/ 	.word	0x00000000
.L_5:


//--------------------- .nv.compat                --------------------------
	.section	.nv.compat,"",@"SHT_CUDA_COMPAT_INFO"
	.align	4
        /*0000*/ 	.byte	0x02, 0x09, 0x00, 0x00, 0x02, 0x02, 0x01, 0x00, 0x02, 0x05, 0x05, 0x00, 0x03, 0x07, 0x01, 0x01
        /*0010*/ 	.byte	0x02, 0x03, 0x00, 0x00, 0x02, 0x06, 0x01, 0x00, 0x04, 0x0b, 0x08, 0x00, 0x01, 0x00, 0x00, 0x00
        /*0020*/ 	.byte	0x00, 0x00, 0x00, 0x00


//--------------------- .nv.info.double_cubed     --------------------------
	.section	.nv.info.double_cubed,"",@"SHT_CUDA_INFO"
	.sectionflags	@""
	.align	4


	//----- nvinfo : EIATTR_CUDA_API_VERSION
	.align		4
        /*0000*/ 	.byte	0x04, 0x37
        /*0002*/ 	.short	(.L_7 - .L_6)
.L_6:
        /*0004*/ 	.word	0x00000082


	//----- nvinfo : EIATTR_KPARAM_INFO
	.align		4
.L_7:
        /*0008*/ 	.byte	0x04, 0x17
        /*000a*/ 	.short	(.L_9 - .L_8)
.L_8:
        /*000c*/ 	.word	0x00000000
        /*0010*/ 	.short	0x0002
        /*0012*/ 	.short	0x0010
        /*0014*/ 	.byte	0x00, 0xf5, 0x21, 0x00


	//----- nvinfo : EIATTR_KPARAM_INFO
	.align		4
.L_9:
        /*0018*/ 	.byte	0x04, 0x17
        /*001a*/ 	.short	(.L_11 - .L_10)
.L_10:
        /*001c*/ 	.word	0x00000000
        /*0020*/ 	.short	0x0001
        /*0022*/ 	.short	0x0008
        /*0024*/ 	.byte	0x00, 0xf5, 0x21, 0x00


	//----- nvinfo : EIATTR_KPARAM_INFO
	.align		4
.L_11:
        /*0028*/ 	.byte	0x04, 0x17
        /*002a*/ 	.short	(.L_13 - .L_12)
.L_12:
        /*002c*/ 	.word	0x00000000
        /*0030*/ 	.short	0x0000
        /*0032*/ 	.short	0x0000
        /*0034*/ 	.byte	0x00, 0xf5, 0x21, 0x00


	//----- nvinfo : EIATTR_SPARSE_MMA_MASK
	.align		4
.L_13:
        /*0038*/ 	.byte	0x03, 0x50
        /*003a*/ 	.short	0x0000


	//----- nvinfo : EIATTR_MAXREG_COUNT
	.align		4
        /*003c*/ 	.byte	0x03, 0x1b
        /*003e*/ 	.short	0x00ff


	//----- nvinfo : EIATTR_NUM_BARRIERS
	.align		4
        /*0040*/ 	.byte	0x02, 0x4c
        /*0042*/ 	.byte	0x01
	.zero		1


	//----- nvinfo : EIATTR_MERCURY_ISA_VERSION
	.align		4
        /*0044*/ 	.byte	0x03, 0x5f
        /*0046*/ 	.short	0x0101


	//----- nvinfo : EIATTR_VRC_CTA_INIT_COUNT
	.align		4
        /*0048*/ 	.byte	0x02, 0x4a
	.zero		1
	.zero		1


	//----- nvinfo : EIATTR_EXIT_INSTR_OFFSETS
	.align		4
        /*004c*/ 	.byte	0x04, 0x1c
        /*004e*/ 	.short	(.L_15 - .L_14)


	//   ....[0]....
.L_14:
        /*0050*/ 	.word	0x00000150


	//----- nvinfo : EIATTR_CRS_STACK_SIZE
	.align		4
.L_15:
        /*0054*/ 	.byte	0x04, 0x1e
        /*0056*/ 	.short	(.L_17 - .L_16)
.L_16:
        /*0058*/ 	.word	0x00000000


	//----- nvinfo : EIATTR_CBANK_PARAM_SIZE
	.align		4
.L_17:
        /*005c*/ 	.byte	0x03, 0x19
        /*005e*/ 	.short	0x0018


	//----- nvinfo : EIATTR_PARAM_CBANK
	.align		4
        /*0060*/ 	.byte	0x04, 0x0a
        /*0062*/ 	.short	(.L_19 - .L_18)
	.align		4
.L_18:
        /*0064*/ 	.word	index@(.nv.constant0.double_cubed)
        /*0068*/ 	.short	0x0380
        /*006a*/ 	.short	0x0018


	//----- nvinfo : EIATTR_SW_WAR
	.align		4
.L_19:
        /*006c*/ 	.byte	0x04, 0x36
        /*006e*/ 	.short	(.L_21 - .L_20)
.L_20:
        /*0070*/ 	.word	0x00000008
.L_21:


//--------------------- .nv.callgraph             --------------------------
	.section	.nv.callgraph,"",@"SHT_CUDA_CALLGRAPH"
	.align	4
	.sectionentsize	8
	.align		4
        /*0000*/ 	.word	0x00000000
	.align		4
        /*0004*/ 	.word	0xffffffff
	.align		4
        /*0008*/ 	.word	0x00000000
	.align		4
        /*000c*/ 	.word	0xfffffffe
	.align		4
        /*0010*/ 	.word	0x00000000
	.align		4
        /*0014*/ 	.word	0xfffffffd
	.align		4
        /*0018*/ 	.word	0x00000000
	.align		4
        /*001c*/ 	.word	0xfffffffc


//--------------------- .text.double_cubed        --------------------------
	.section	.text.double_cubed,"ax",@progbits
	.align	128
        .global         double_cubed
        .type           double_cubed,@function
        .size           double_cubed,(.L_x_3 - double_cubed)
        .other          double_cubed,@"STO_CUDA_ENTRY STV_DEFAULT"
double_cubed:
.text.double_cubed:
[----:B------:R-:W-:Y:S08]  /*0000*/  LDC R1, c[0x0][0x37c] ;  /* 0x0000df00ff017b82 */ /* 0x000ff00000000800 */
[----:B------:R-:W0:Y:S01]  /*0010*/  LDC.64 R2, c[0x0][0x390] ;  /* 0x0000e400ff027b82 */ /* 0x000e220000000a00 */
[----:B------:R-:W0:Y:S02]  /*0020*/  LDCU.64 UR4, c[0x0][0x358] ;  /* 0x00006b00ff0477ac */ /* 0x000e240008000a00 */
[----:B0-----:R-:W2:Y:S05]  /*0030*/  LDG.E R2, desc[UR4][R2.64] ;  /* 0x0000000402027981 */ /* 0x001eaa000c1e1900 */
[----:B------:R-:W0:Y:S01]  /*0040*/  S2UR UR6, SR_CTAID.X ;  /* 0x00000000000679c3 */ /* 0x000e220000002500 */
[----:B------:R-:W-:Y:S01]  /*0050*/  BSSY.RECONVERGENT B0, `(.L_x_0) ;  /* 0x000000e000007945 */ /* 0x000fe20003800200 */
[----:B------:R-:W0:Y:S06]  /*0060*/  S2R R0, SR_TID.X ;  /* 0x0000000000007919 */ /* 0x000e2c0000002100 */
[----:B------:R-:W0:Y:S02]  /*0070*/  LDC R9, c[0x0][0x360] ;  /* 0x0000d800ff097b82 */ /* 0x000e240000000800 */
[----:B0-----:R-:W-:-:S05]  /*0080*/  IMAD R9, R9, UR6, R0 ;  /* 0x0000000609097c24 */ /* 0x001fca000f8e0200 */
[----:B--2---:R-:W-:-:S13]  /*0090*/  ISETP.GE.AND P0, PT, R9, R2, PT ;  /* 0x000000020900720c */ /* 0x004fda0003f06270 */
[----:B------:R-:W-:Y:S05]  /*00a0*/  @P0 BRA `(.L_x_1) ;  /* 0x0000000000200947 */ /* 0x000fea0003800000 */
[----:B------:R-:W0:Y:S08]  /*00b0*/  LDC.64 R2, c[0x0][0x380] ;  /* 0x0000e000ff027b82 */ /* 0x000e300000000a00 */
[----:B------:R-:W1:Y:S01]  /*00c0*/  LDC.64 R6, c[0x0][0x388] ;  /* 0x0000e200ff067b82 */ /* 0x000e620000000a00 */
[----:B0-----:R-:W-:-:S06]  /*00d0*/  IMAD.WIDE R2, R9, 0x8, R2 ;  /* 0x0000000809027825 */ /* 0x001fcc00078e0202 */
[----:B------:R-:W2:Y:S01]  /*00e0*/  LDG.E.64 R2, desc[UR4][R2.64] ;  /* 0x0000000402027981 */ /* 0x000ea2000c1e1b00 */
[----:B-1----:R-:W-:Y:S01]  /*00f0*/  IMAD.WIDE R6, R9, 0x8, R6 ;  /* 0x0000000809067825 */ /* 0x002fe200078e0206 */
[----:B--2---:R-:W-:-:S08]  /*0100*/  DMUL R4, R2, R2 ;  /* 0x0000000202047228 */ /* 0x004fd00000000000 */
[----:B------:R-:W-:-:S07]  /*0110*/  DMUL R4, R2, R4 ;  /* 0x0000000402047228 */ /* 0x000fce0000000000 */
[----:B------:R0:W-:Y:S04]  /*0120*/  STG.E.64 desc[UR4][R6.64], R4 ;  /* 0x0000000406007986 */ /* 0x0001e8000c101b04 */
.L_x_1:
[----:B------:R-:W-:Y:S05]  /*0130*/  BSYNC.RECONVERGENT B0 ;  /* 0x0000000000007941 */ /* 0x000fea0003800200 */
.L_x_0:
[----:B------:R-:W-:Y:S06]  /*0140*/  BAR.SYNC.DEFER_BLOCKING 0x0 ;  /* 0x0000000000007b1d */ /* 0x000fec0000010000 */
[----:B------:R-:W-:Y:S05]  /*0150*/  EXIT ;  /* 0x000000000000794d */ /* 0x000fea0003800000 */
.L_x_2:
[----:B------:R-:W-:-:S00]  /*0160*/  BRA `(.L_x_2) ;  /* 0xfffffffc00fc7947 */ /* 0x000fc0000383ffff */
[----:B------:R-:W-:-:S00]  /*0170*/  NOP ;  /* 0x0000000000007918 */ /* 0x000fc00000000000 */
        /* <DEDUP_REMOVED lines=8> */
.L_x_3:


//--------------------- .nv.shared.reserved.0     --------------------------
	.section	.nv.shared.reserved.0,"aw",@nobits
	.weak		__nv_reservedSMEM_offset_0_alias
	.size		__nv_reservedSMEM_offset_0_alias, 0, 64
	.other		__nv_reservedSMEM_offset_0_alias,@"STO_CUDA_RESERVED_SHARED STV_DEFAULT"
__nv_reservedSMEM_offset_0_alias:
	.zero		0
	.zero		64


//--------------------- .nv.constant0.double_cubed --------------------------
	.section	.nv.constant0.double_cubed,"a",@progbits
	.sectionflags	@""
	.align	4
.nv.constant0.double_cubed:
	.zero		920


//--------------------- SYMBOLS --------------------------

	.type		.nv.reservedSmem.offset0,@object
	.size		.nv.reservedSmem.offset0,0x4
